//
// Generated by NVIDIA NVVM Compiler
//
// Compiler Build ID: CL-36424714
// Cuda compilation tools, release 13.0, V13.0.88
// Based on NVVM 20.0.0
//

.version 9.0
.target sm_100
.address_size 64

	// .globl	_Z14blur_con_checkPhS_ii
// _ZZ18blur_shared_memoryPhS_iiE9sharedMem has been demoted

.visible .entry _Z14blur_con_checkPhS_ii(
	.param .u64 .ptr .align 1 _Z14blur_con_checkPhS_ii_param_0,
	.param .u64 .ptr .align 1 _Z14blur_con_checkPhS_ii_param_1,
	.param .u32 _Z14blur_con_checkPhS_ii_param_2,
	.param .u32 _Z14blur_con_checkPhS_ii_param_3
)
{
	.reg .pred 	%p<31>;
	.reg .b16 	%rs<4>;
	.reg .b32 	%r<86>;
	.reg .b64 	%rd<23>;

	ld.param.u64 	%rd7, [_Z14blur_con_checkPhS_ii_param_0];
	ld.param.u64 	%rd6, [_Z14blur_con_checkPhS_ii_param_1];
	ld.param.u32 	%r42, [_Z14blur_con_checkPhS_ii_param_2];
	ld.param.u32 	%r44, [_Z14blur_con_checkPhS_ii_param_3];
	cvta.to.global.u64 	%rd1, %rd7;
	mov.u32 	%r45, %ctaid.x;
	mov.u32 	%r46, %ntid.x;
	mov.u32 	%r47, %tid.x;
	mad.lo.s32 	%r1, %r45, %r46, %r47;
	mov.u32 	%r48, %ctaid.y;
	mov.u32 	%r49, %ntid.y;
	mov.u32 	%r50, %tid.y;
	mad.lo.s32 	%r51, %r48, %r49, %r50;
	setp.ge.s32 	%p3, %r1, %r42;
	setp.ge.s32 	%p4, %r51, %r44;
	or.pred  	%p5, %p3, %p4;
	@%p5 bra 	$L__BB0_20;
	setp.eq.s32 	%p6, %r51, 0;
	add.s32 	%r53, %r51, -1;
	mul.lo.s32 	%r3, %r53, %r42;
	setp.lt.s32 	%p7, %r1, 1;
	cvt.s64.s32 	%rd8, %r3;
	cvt.s64.s32 	%rd2, %r1;
	add.s64 	%rd9, %rd2, %rd8;
	add.s64 	%rd3, %rd1, %rd9;
	mov.b32 	%r70, 0;
	or.pred  	%p8, %p7, %p6;
	mov.u32 	%r71, %r70;
	@%p8 bra 	$L__BB0_3;
	ld.global.u8 	%r70, [%rd3+-1];
	mov.b32 	%r71, 1;
$L__BB0_3:
	setp.eq.s32 	%p9, %r51, 0;
	setp.lt.s32 	%p10, %r1, 0;
	or.pred  	%p11, %p10, %p9;
	@%p11 bra 	$L__BB0_5;
	add.s32 	%r55, %r1, %r3;
	cvt.s64.s32 	%rd10, %r55;
	add.s64 	%rd11, %rd1, %rd10;
	ld.global.u8 	%r56, [%rd11];
	add.s32 	%r70, %r70, %r56;
	add.s32 	%r71, %r71, 1;
$L__BB0_5:
	setp.eq.s32 	%p12, %r51, 0;
	add.s32 	%r57, %r1, 1;
	setp.gt.s32 	%p13, %r1, -2;
	setp.lt.s32 	%p14, %r57, %r42;
	and.pred  	%p1, %p13, %p14;
	not.pred 	%p15, %p1;
	or.pred  	%p16, %p15, %p12;
	@%p16 bra 	$L__BB0_7;
	ld.global.u8 	%r58, [%rd3+1];
	add.s32 	%r70, %r70, %r58;
	add.s32 	%r71, %r71, 1;
$L__BB0_7:
	setp.gt.s32 	%p17, %r1, 0;
	mul.lo.s32 	%r15, %r51, %r42;
	setp.le.s32 	%p18, %r1, %r42;
	and.pred  	%p2, %p17, %p18;
	cvt.s64.s32 	%rd12, %r15;
	add.s64 	%rd13, %rd2, %rd12;
	add.s64 	%rd4, %rd1, %rd13;
	not.pred 	%p19, %p2;
	@%p19 bra 	$L__BB0_9;
	ld.global.u8 	%r59, [%rd4+-1];
	add.s32 	%r70, %r70, %r59;
	add.s32 	%r71, %r71, 1;
$L__BB0_9:
	setp.lt.s32 	%p20, %r1, 0;
	@%p20 bra 	$L__BB0_11;
	add.s32 	%r60, %r1, %r15;
	cvt.s64.s32 	%rd14, %r60;
	add.s64 	%rd15, %rd1, %rd14;
	ld.global.u8 	%r61, [%rd15];
	add.s32 	%r70, %r70, %r61;
	add.s32 	%r71, %r71, 1;
$L__BB0_11:
	@%p15 bra 	$L__BB0_13;
	ld.global.u8 	%r62, [%rd4+1];
	add.s32 	%r70, %r70, %r62;
	add.s32 	%r71, %r71, 1;
$L__BB0_13:
	add.s32 	%r28, %r51, 1;
	setp.ge.u32 	%p22, %r28, %r44;
	add.s32 	%r29, %r15, %r42;
	cvt.s64.s32 	%rd16, %r29;
	add.s64 	%rd17, %rd2, %rd16;
	add.s64 	%rd5, %rd1, %rd17;
	or.pred  	%p24, %p19, %p22;
	@%p24 bra 	$L__BB0_15;
	ld.global.u8 	%r63, [%rd5+-1];
	add.s32 	%r70, %r70, %r63;
	add.s32 	%r71, %r71, 1;
$L__BB0_15:
	setp.ge.u32 	%p25, %r28, %r44;
	setp.lt.s32 	%p26, %r1, 0;
	or.pred  	%p27, %p26, %p25;
	@%p27 bra 	$L__BB0_17;
	add.s32 	%r64, %r1, %r29;
	cvt.s64.s32 	%rd18, %r64;
	add.s64 	%rd19, %rd1, %rd18;
	ld.global.u8 	%r65, [%rd19];
	add.s32 	%r70, %r70, %r65;
	add.s32 	%r71, %r71, 1;
$L__BB0_17:
	setp.ge.u32 	%p28, %r28, %r44;
	or.pred  	%p30, %p15, %p28;
	@%p30 bra 	$L__BB0_19;
	ld.global.u8 	%r66, [%rd5+1];
	add.s32 	%r70, %r70, %r66;
	add.s32 	%r71, %r71, 1;
$L__BB0_19:
	cvt.u16.u32 	%rs1, %r70;
	cvt.u16.u32 	%rs2, %r71;
	div.u16 	%rs3, %rs1, %rs2;
	add.s32 	%r67, %r15, %r1;
	cvt.s64.s32 	%rd20, %r67;
	cvta.to.global.u64 	%rd21, %rd6;
	add.s64 	%rd22, %rd21, %rd20;
	st.global.u8 	[%rd22], %rs3;
$L__BB0_20:
	ret;

}
	// .globl	_Z18blur_shared_memoryPhS_ii
.visible .entry _Z18blur_shared_memoryPhS_ii(
	.param .u64 .ptr .align 1 _Z18blur_shared_memoryPhS_ii_param_0,
	.param .u64 .ptr .align 1 _Z18blur_shared_memoryPhS_ii_param_1,
	.param .u32 _Z18blur_shared_memoryPhS_ii_param_2,
	.param .u32 _Z18blur_shared_memoryPhS_ii_param_3
)
{
	.reg .pred 	%p<12>;
	.reg .b16 	%rs<21>;
	.reg .b32 	%r<46>;
	.reg .b64 	%rd<13>;
	// demoted variable
	.shared .align 1 .b8 _ZZ18blur_shared_memoryPhS_iiE9sharedMem[324];
	ld.param.u64 	%rd4, [_Z18blur_shared_memoryPhS_ii_param_0];
	ld.param.u64 	%rd3, [_Z18blur_shared_memoryPhS_ii_param_1];
	ld.param.u32 	%r10, [_Z18blur_shared_memoryPhS_ii_param_2];
	ld.param.u32 	%r12, [_Z18blur_shared_memoryPhS_ii_param_3];
	cvta.to.global.u64 	%rd1, %rd4;
	mov.u32 	%r13, %ctaid.x;
	mov.u32 	%r14, %ntid.x;
	mov.u32 	%r1, %tid.x;
	mad.lo.s32 	%r2, %r13, %r14, %r1;
	mov.u32 	%r15, %ctaid.y;
	mov.u32 	%r16, %ntid.y;
	mov.u32 	%r3, %tid.y;
	mad.lo.s32 	%r17, %r15, %r16, %r3;
	setp.lt.s32 	%p2, %r2, %r10;
	setp.lt.s32 	%p3, %r17, %r12;
	and.pred  	%p1, %p2, %p3;
	mov.u32 	%r18, _ZZ18blur_shared_memoryPhS_iiE9sharedMem;
	mad.lo.s32 	%r5, %r3, 18, %r18;
	not.pred 	%p4, %p1;
	@%p4 bra 	$L__BB1_13;
	mul.lo.s32 	%r6, %r10, %r17;
	add.s32 	%r7, %r6, %r2;
	cvt.s64.s32 	%rd5, %r7;
	add.s64 	%rd2, %rd1, %rd5;
	ld.global.u8 	%rs9, [%rd2];
	add.s32 	%r8, %r5, 18;
	add.s32 	%r19, %r8, %r1;
	st.shared.u8 	[%r19+1], %rs9;
	setp.ne.s32 	%p5, %r1, 0;
	@%p5 bra 	$L__BB1_7;
	setp.lt.s32 	%p6, %r2, 1;
	mov.b16 	%rs17, 0;
	@%p6 bra 	$L__BB1_4;
	ld.global.u8 	%rs17, [%rd2+-1];
$L__BB1_4:
	st.shared.u8 	[%r8], %rs17;
	add.s32 	%r20, %r2, 16;
	setp.ge.s32 	%p7, %r20, %r10;
	mov.b16 	%rs18, 0;
	@%p7 bra 	$L__BB1_6;
	ld.global.u8 	%rs18, [%rd2+16];
$L__BB1_6:
	st.shared.u8 	[%r5+35], %rs18;
$L__BB1_7:
	setp.ne.s32 	%p8, %r3, 0;
	@%p8 bra 	$L__BB1_13;
	setp.eq.s32 	%p9, %r17, 0;
	mov.b16 	%rs19, 0;
	@%p9 bra 	$L__BB1_10;
	sub.s32 	%r21, %r6, %r10;
	add.s32 	%r22, %r21, %r2;
	cvt.s64.s32 	%rd6, %r22;
	add.s64 	%rd7, %rd1, %rd6;
	ld.global.u8 	%rs19, [%rd7];
$L__BB1_10:
	add.s32 	%r9, %r18, %r1;
	st.shared.u8 	[%r9+1], %rs19;
	add.s32 	%r24, %r17, 16;
	setp.ge.u32 	%p10, %r24, %r12;
	mov.b16 	%rs20, 0;
	@%p10 bra 	$L__BB1_12;
	shl.b32 	%r25, %r10, 4;
	add.s32 	%r26, %r7, %r25;
	cvt.s64.s32 	%rd8, %r26;
	add.s64 	%rd9, %rd1, %rd8;
	ld.global.u8 	%rs20, [%rd9];
$L__BB1_12:
	st.shared.u8 	[%r9+307], %rs20;
$L__BB1_13:
	bar.sync 	0;
	@%p4 bra 	$L__BB1_15;
	add.s32 	%r27, %r5, %r1;
	ld.shared.u8 	%r28, [%r27];
	ld.shared.u8 	%r29, [%r27+1];
	add.s32 	%r30, %r28, %r29;
	ld.shared.u8 	%r31, [%r27+2];
	add.s32 	%r32, %r30, %r31;
	ld.shared.u8 	%r33, [%r27+18];
	add.s32 	%r34, %r32, %r33;
	ld.shared.u8 	%r35, [%r27+19];
	add.s32 	%r36, %r34, %r35;
	ld.shared.u8 	%r37, [%r27+20];
	add.s32 	%r38, %r36, %r37;
	ld.shared.u8 	%r39, [%r27+36];
	add.s32 	%r40, %r38, %r39;
	ld.shared.u8 	%r41, [%r27+37];
	add.s32 	%r42, %r40, %r41;
	ld.shared.u8 	%r43, [%r27+38];
	add.s32 	%r44, %r42, %r43;
	cvt.u16.u32 	%rs14, %r44;
	mul.hi.u16 	%rs15, %rs14, -7281;
	shr.u16 	%rs16, %rs15, 3;
	mad.lo.s32 	%r45, %r10, %r17, %r2;
	cvt.s64.s32 	%rd10, %r45;
	cvta.to.global.u64 	%rd11, %rd3;
	add.s64 	%rd12, %rd11, %rd10;
	st.global.u8 	[%rd12], %rs16;
$L__BB1_15:
	ret;

}


// ===== COMPILED SASS (sm_100) =====

	.target	sm_100

	.elftype	@"ET_EXEC"


//--------------------- .note.nv.tkinfo           --------------------------
	.section	.note.nv.tkinfo,"",@"SHT_NOTE"
	.sectionflags	@"SHF_NOTE_NV_TKINFO"
	.tkinfo
        /*0018*/ 	.word	0x00000002
        /*0030*/ 	.string	""
        /*0030*/ 	.string	"ptxas"
        /*0030*/ 	.string	"Cuda compilation tools, release 13.0, V13.0.88"
        /*0030*/ 	.string	"Build cuda_13.0.r13.0/compiler.36424714_0"
        /*0030*/ 	.string	"-arch sm_100 -m 64 "



//--------------------- .note.nv.cuinfo           --------------------------
	.section	.note.nv.cuinfo,"",@"SHT_NOTE"
	.sectionflags	@"SHF_NOTE_NV_CUINFO"
        /*0018*/ 	.short	0x0002
        /*001a*/ 	.short	0x0064
        /*001c*/ 	.short	0x0082
	.zero		2


//--------------------- .nv.info                  --------------------------
	.section	.nv.info,"",@"SHT_CUDA_INFO"
	.align	4


	//----- nvinfo : EIATTR_REGCOUNT
	.align		4
        /*0000*/ 	.byte	0x04, 0x2f
        /*0002*/ 	.short	(.L_1 - .L_0)
	.align		4
.L_0:
        /*0004*/ 	.word	index@(_Z14blur_con_checkPhS_ii)
        /*0008*/ 	.word	0x00000018


	//----- nvinfo : EIATTR_FRAME_SIZE
	.align		4
.L_1:
        /*000c*/ 	.byte	0x04, 0x11
        /*000e*/ 	.short	(.L_3 - .L_2)
	.align		4
.L_2:
        /*0010*/ 	.word	index@($__internal_0_$__cuda_sm20_div_u16)
        /*0014*/ 	.word	0x00000000


	//----- nvinfo : EIATTR_FRAME_SIZE
	.align		4
.L_3:
        /*0018*/ 	.byte	0x04, 0x11
        /*001a*/ 	.short	(.L_5 - .L_4)
	.align		4
.L_4:
        /*001c*/ 	.word	index@(_Z14blur_con_checkPhS_ii)
        /*0020*/ 	.word	0x00000000


	//----- nvinfo : EIATTR_REGCOUNT
	.align		4
.L_5:
        /*0024*/ 	.byte	0x04, 0x2f
        /*0026*/ 	.short	(.L_7 - .L_6)
	.align		4
.L_6:
        /*0028*/ 	.word	index@(_Z18blur_shared_memoryPhS_ii)
        /*002c*/ 	.word	0x00000014


	//----- nvinfo : EIATTR_FRAME_SIZE
	.align		4
.L_7:
        /*0030*/ 	.byte	0x04, 0x11
        /*0032*/ 	.short	(.L_9 - .L_8)
	.align		4
.L_8:
        /*0034*/ 	.word	index@(_Z18blur_shared_memoryPhS_ii)
        /*0038*/ 	.word	0x00000000


	//----- nvinfo : EIATTR_MIN_STACK_SIZE
	.align		4
.L_9:
        /*003c*/ 	.byte	0x04, 0x12
        /*003e*/ 	.short	(.L_11 - .L_10)
	.align		4
.L_10:
        /*0040*/ 	.word	index@(_Z18blur_shared_memoryPhS_ii)
        /*0044*/ 	.word	0x00000000


	//----- nvinfo : EIATTR_MIN_STACK_SIZE
	.align		4
.L_11:
        /*0048*/ 	.byte	0x04, 0x12
        /*004a*/ 	.short	(.L_13 - .L_12)
	.align		4
.L_12:
        /*004c*/ 	.word	index@(_Z14blur_con_checkPhS_ii)
        /*0050*/ 	.word	0x00000000
.L_13:


//--------------------- .nv.compat                --------------------------
	.section	.nv.compat,"",@"SHT_CUDA_COMPAT_INFO"
	.align	4
        /*0000*/ 	.byte	0x02, 0x09, 0x00, 0x00, 0x02, 0x02, 0x01, 0x00, 0x02, 0x05, 0x05, 0x00, 0x03, 0x07, 0x01, 0x01
        /*0010*/ 	.byte	0x02, 0x03, 0x00, 0x00, 0x02, 0x06, 0x01, 0x00, 0x04, 0x0b, 0x08, 0x00, 0x01, 0x00, 0x00, 0x00
        /*0020*/ 	.byte	0x00, 0x00, 0x00, 0x00


//--------------------- .nv.info._Z18blur_shared_memoryPhS_ii --------------------------
	.section	.nv.info._Z18blur_shared_memoryPhS_ii,"",@"SHT_CUDA_INFO"
	.sectionflags	@""
	.align	4


	//----- nvinfo : EIATTR_CUDA_API_VERSION
	.align		4
        /*0000*/ 	.byte	0x04, 0x37
        /*0002*/ 	.short	(.L_15 - .L_14)
.L_14:
        /*0004*/ 	.word	0x00000082


	//----- nvinfo : EIATTR_KPARAM_INFO
	.align		4
.L_15:
        /*0008*/ 	.byte	0x04, 0x17
        /*000a*/ 	.short	(.L_17 - .L_16)
.L_16:
        /*000c*/ 	.word	0x00000000
        /*0010*/ 	.short	0x0003
        /*0012*/ 	.short	0x0014
        /*0014*/ 	.byte	0x00, 0xf0, 0x11, 0x00


	//----- nvinfo : EIATTR_KPARAM_INFO
	.align		4
.L_17:
        /*0018*/ 	.byte	0x04, 0x17
        /*001a*/ 	.short	(.L_19 - .L_18)
.L_18:
        /*001c*/ 	.word	0x00000000
        /*0020*/ 	.short	0x0002
        /*0022*/ 	.short	0x0010
        /*0024*/ 	.byte	0x00, 0xf0, 0x11, 0x00


	//----- nvinfo : EIATTR_KPARAM_INFO
	.align		4
.L_19:
        /*0028*/ 	.byte	0x04, 0x17
        /*002a*/ 	.short	(.L_21 - .L_20)
.L_20:
        /*002c*/ 	.word	0x00000000
        /*0030*/ 	.short	0x0001
        /*0032*/ 	.short	0x0008
        /*0034*/ 	.byte	0x00, 0xf5, 0x21, 0x00


	//----- nvinfo : EIATTR_KPARAM_INFO
	.align		4
.L_21:
        /*0038*/ 	.byte	0x04, 0x17
        /*003a*/ 	.short	(.L_23 - .L_22)
.L_22:
        /*003c*/ 	.word	0x00000000
        /*0040*/ 	.short	0x0000
        /*0042*/ 	.short	0x0000
        /*0044*/ 	.byte	0x00, 0xf5, 0x21, 0x00


	//----- nvinfo : EIATTR_SPARSE_MMA_MASK
	.align		4
.L_23:
        /*0048*/ 	.byte	0x03, 0x50
        /*004a*/ 	.short	0x0000


	//----- nvinfo : EIATTR_MAXREG_COUNT
	.align		4
        /*004c*/ 	.byte	0x03, 0x1b
        /*004e*/ 	.short	0x00ff


	//----- nvinfo : EIATTR_NUM_BARRIERS
	.align		4
        /*0050*/ 	.byte	0x02, 0x4c
        /*0052*/ 	.byte	0x01
	.zero		1


	//----- nvinfo : EIATTR_MERCURY_ISA_VERSION
	.align		4
        /*0054*/ 	.byte	0x03, 0x5f
        /*0056*/ 	.short	0x0101


	//----- nvinfo : EIATTR_VRC_CTA_INIT_COUNT
	.align		4
        /*0058*/ 	.byte	0x02, 0x4a
	.zero		1
	.zero		1


	//----- nvinfo : EIATTR_EXIT_INSTR_OFFSETS
	.align		4
        /*005c*/ 	.byte	0x04, 0x1c
        /*005e*/ 	.short	(.L_25 - .L_24)


	//   ....[0]....
.L_24:
        /*0060*/ 	.word	0x000003c0


	//   ....[1]....
        /*0064*/ 	.word	0x00000520


	//----- nvinfo : EIATTR_CRS_STACK_SIZE
	.align		4
.L_25:
        /*0068*/ 	.byte	0x04, 0x1e
        /*006a*/ 	.short	(.L_27 - .L_26)
.L_26:
        /*006c*/ 	.word	0x00000000


	//----- nvinfo : EIATTR_CBANK_PARAM_SIZE
	.align		4
.L_27:
        /*0070*/ 	.byte	0x03, 0x19
        /*0072*/ 	.short	0x0018


	//----- nvinfo : EIATTR_PARAM_CBANK
	.align		4
        /*0074*/ 	.byte	0x04, 0x0a
        /*0076*/ 	.short	(.L_29 - .L_28)
	.align		4
.L_28:
        /*0078*/ 	.word	index@(.nv.constant0._Z18blur_shared_memoryPhS_ii)
        /*007c*/ 	.short	0x0380
        /*007e*/ 	.short	0x0018


	//----- nvinfo : EIATTR_SW_WAR
	.align		4
.L_29:
        /*0080*/ 	.byte	0x04, 0x36
        /*0082*/ 	.short	(.L_31 - .L_30)
.L_30:
        /*0084*/ 	.word	0x00000008
.L_31:


//--------------------- .nv.info._Z14blur_con_checkPhS_ii --------------------------
	.section	.nv.info._Z14blur_con_checkPhS_ii,"",@"SHT_CUDA_INFO"
	.sectionflags	@""
	.align	4


	//----- nvinfo : EIATTR_CUDA_API_VERSION
	.align		4
        /*0000*/ 	.byte	0x04, 0x37
        /*0002*/ 	.short	(.L_33 - .L_32)
.L_32:
        /*0004*/ 	.word	0x00000082


	//----- nvinfo : EIATTR_KPARAM_INFO
	.align		4
.L_33:
        /*0008*/ 	.byte	0x04, 0x17
        /*000a*/ 	.short	(.L_35 - .L_34)
.L_34:
        /*000c*/ 	.word	0x00000000
        /*0010*/ 	.short	0x0003
        /*0012*/ 	.short	0x0014
        /*0014*/ 	.byte	0x00, 0xf0, 0x11, 0x00


	//----- nvinfo : EIATTR_KPARAM_INFO
	.align		4
.L_35:
        /*0018*/ 	.byte	0x04, 0x17
        /*001a*/ 	.short	(.L_37 - .L_36)
.L_36:
        /*001c*/ 	.word	0x00000000
        /*0020*/ 	.short	0x0002
        /*0022*/ 	.short	0x0010
        /*0024*/ 	.byte	0x00, 0xf0, 0x11, 0x00


	//----- nvinfo : EIATTR_KPARAM_INFO
	.align		4
.L_37:
        /*0028*/ 	.byte	0x04, 0x17
        /*002a*/ 	.short	(.L_39 - .L_38)
.L_38:
        /*002c*/ 	.word	0x00000000
        /*0030*/ 	.short	0x0001
        /*0032*/ 	.short	0x0008
        /*0034*/ 	.byte	0x00, 0xf5, 0x21, 0x00


	//----- nvinfo : EIATTR_KPARAM_INFO
	.align		4
.L_39:
        /*0038*/ 	.byte	0x04, 0x17
        /*003a*/ 	.short	(.L_41 - .L_40)
.L_40:
        /*003c*/ 	.word	0x00000000
        /*0040*/ 	.short	0x0000
        /*0042*/ 	.short	0x0000
        /*0044*/ 	.byte	0x00, 0xf5, 0x21, 0x00


	//----- nvinfo : EIATTR_SPARSE_MMA_MASK
	.align		4
.L_41:
        /*0048*/ 	.byte	0x03, 0x50
        /*004a*/ 	.short	0x0000


	//----- nvinfo : EIATTR_MAXREG_COUNT
	.align		4
        /*004c*/ 	.byte	0x03, 0x1b
        /*004e*/ 	.short	0x00ff


	//----- nvinfo : EIATTR_MERCURY_ISA_VERSION
	.align		4
        /*0050*/ 	.byte	0x03, 0x5f
        /*0052*/ 	.short	0x0101


	//----- nvinfo : EIATTR_VRC_CTA_INIT_COUNT
	.align		4
        /*0054*/ 	.byte	0x02, 0x4a
	.zero		1
	.zero		1


	//----- nvinfo : EIATTR_EXIT_INSTR_OFFSETS
	.align		4
        /*0058*/ 	.byte	0x04, 0x1c
        /*005a*/ 	.short	(.L_43 - .L_42)


	//   ....[0]....
.L_42:
        /*005c*/ 	.word	0x000000c0


	//   ....[1]....
        /*0060*/ 	.word	0x000005a0


	//----- nvinfo : EIATTR_CRS_STACK_SIZE
	.align		4
.L_43:
        /*0064*/ 	.byte	0x04, 0x1e
        /*0066*/ 	.short	(.L_45 - .L_44)
.L_44:
        /*0068*/ 	.word	0x00000000


	//----- nvinfo : EIATTR_CBANK_PARAM_SIZE
	.align		4
.L_45:
        /*006c*/ 	.byte	0x03, 0x19
        /*006e*/ 	.short	0x0018


	//----- nvinfo : EIATTR_PARAM_CBANK
	.align		4
        /*0070*/ 	.byte	0x04, 0x0a
        /*0072*/ 	.short	(.L_47 - .L_46)
	.align		4
.L_46:
        /*0074*/ 	.word	index@(.nv.constant0._Z14blur_con_checkPhS_ii)
        /*0078*/ 	.short	0x0380
        /*007a*/ 	.short	0x0018


	//----- nvinfo : EIATTR_SW_WAR
	.align		4
.L_47:
        /*007c*/ 	.byte	0x04, 0x36
        /*007e*/ 	.short	(.L_49 - .L_48)
.L_48:
        /*0080*/ 	.word	0x00000008
.L_49:


//--------------------- .nv.callgraph             --------------------------
	.section	.nv.callgraph,"",@"SHT_CUDA_CALLGRAPH"
	.align	4
	.sectionentsize	8
	.align		4
        /*0000*/ 	.word	0x00000000
	.align		4
        /*0004*/ 	.word	0xffffffff
	.align		4
        /*0008*/ 	.word	0x00000000
	.align		4
        /*000c*/ 	.word	0xfffffffe
	.align		4
        /*0010*/ 	.word	0x00000000
	.align		4
        /*0014*/ 	.word	0xfffffffd
	.align		4
        /*0018*/ 	.word	0x00000000
	.align		4
        /*001c*/ 	.word	0xfffffffc


//--------------------- .text._Z18blur_shared_memoryPhS_ii --------------------------
	.section	.text._Z18blur_shared_memoryPhS_ii,"ax",@progbits
	.align	128
        .global         _Z18blur_shared_memoryPhS_ii
        .type           _Z18blur_shared_memoryPhS_ii,@function
        .size           _Z18blur_shared_memoryPhS_ii,(.L_x_7 - _Z18blur_shared_memoryPhS_ii)
        .other          _Z18blur_shared_memoryPhS_ii,@"STO_CUDA_ENTRY STV_DEFAULT"
_Z18blur_shared_memoryPhS_ii:
.text._Z18blur_shared_memoryPhS_ii:
[----:B------:R-:W-:Y:S01]  /*0000*/  LDC R1, c[0x0][0x37c] ;  /* 0x0000df00ff017b82 */ /* 0x000fe20000000800 */
[----:B------:R-:W0:Y:S07]  /*0010*/  S2R R15, SR_TID.Y ;  /* 0x00000000000f7919 */ /* 0x000e2e0000002200 */
[----:B------:R-:W1:Y:S01]  /*0020*/  LDC R7, c[0x0][0x360] ;  /* 0x0000d800ff077b82 */ /* 0x000e620000000800 */
[----:B------:R-:W2:Y:S01]  /*0030*/  LDCU.64 UR6, c[0x0][0x358] ;  /* 0x00006b00ff0677ac */ /* 0x000ea20008000a00 */
[----:B------:R-:W-:Y:S01]  /*0040*/  BSSY.RECONVERGENT B0, `(.L_x_0) ;  /* 0x0000036000007945 */ /* 0x000fe20003800200 */
[----:B------:R-:W1:Y:S05]  /*0050*/  S2R R6, SR_TID.X ;  /* 0x0000000000067919 */ /* 0x000e6a0000002100 */
[----:B------:R-:W0:Y:S08]  /*0060*/  S2UR UR4, SR_CTAID.Y ;  /* 0x00000000000479c3 */ /* 0x000e300000002600 */
[----:B------:R-:W0:Y:S08]  /*0070*/  LDC R0, c[0x0][0x364] ;  /* 0x0000d900ff007b82 */ /* 0x000e300000000800 */
[----:B------:R-:W1:Y:S08]  /*0080*/  S2UR UR8, SR_CTAID.X ;  /* 0x00000000000879c3 */ /* 0x000e700000002500 */
[----:B------:R-:W3:Y:S08]  /*0090*/  LDC.64 R2, c[0x0][0x390] ;  /* 0x0000e400ff027b82 */ /* 0x000ef00000000a00 */
[----:B------:R-:W4:Y:S01]  /*00a0*/  S2UR UR5, SR_CgaCtaId ;  /* 0x00000000000579c3 */ /* 0x000f220000008800 */
[----:B0-----:R-:W-:Y:S01]  /*00b0*/  IMAD R0, R0, UR4, R15 ;  /* 0x0000000400007c24 */ /* 0x001fe2000f8e020f */
[----:B------:R-:W-:Y:S01]  /*00c0*/  UMOV UR4, 0x400 ;  /* 0x0000040000047882 */ /* 0x000fe20000000000 */
[----:B-1----:R-:W-:-:S03]  /*00d0*/  IMAD R7, R7, UR8, R6 ;  /* 0x0000000807077c24 */ /* 0x002fc6000f8e0206 */
[----:B---3--:R-:W-:-:S04]  /*00e0*/  ISETP.GE.AND P0, PT, R0, R3, PT ;  /* 0x000000030000720c */ /* 0x008fc80003f06270 */
[----:B------:R-:W-:Y:S01]  /*00f0*/  ISETP.LT.AND P0, PT, R7, R2, !P0 ;  /* 0x000000020700720c */ /* 0x000fe20004701270 */
[----:B----4-:R-:W-:-:S06]  /*0100*/  ULEA UR4, UR5, UR4, 0x18 ;  /* 0x0000000405047291 */ /* 0x010fcc000f8ec0ff */
[----:B------:R-:W-:-:S04]  /*0110*/  IMAD.U32 R4, RZ, RZ, UR4 ;  /* 0x00000004ff047e24 */ /* 0x000fc8000f8e00ff */
[----:B------:R-:W-:Y:S02]  /*0120*/  IMAD R11, R15, 0x12, R4 ;  /* 0x000000120f0b7824 */ /* 0x000fe400078e0204 */
[----:B--2---:R-:W-:Y:S05]  /*0130*/  @!P0 BRA `(.L_x_1) ;  /* 0x0000000000988947 */ /* 0x004fea0003800000 */
[----:B------:R-:W0:Y:S01]  /*0140*/  LDC.64 R4, c[0x0][0x380] ;  /* 0x0000e000ff047b82 */ /* 0x000e220000000a00 */
[----:B------:R-:W-:-:S05]  /*0150*/  IMAD R13, R0, R2, R7 ;  /* 0x00000002000d7224 */ /* 0x000fca00078e0207 */
[----:B0-----:R-:W-:-:S04]  /*0160*/  IADD3 R8, P1, PT, R13, R4, RZ ;  /* 0x000000040d087210 */ /* 0x001fc80007f3e0ff */
[----:B------:R-:W-:-:S05]  /*0170*/  LEA.HI.X.SX32 R9, R13, R5, 0x1, P1 ;  /* 0x000000050d097211 */ /* 0x000fca00008f0eff */
[----:B------:R-:W2:Y:S01]  /*0180*/  LDG.E.U8 R10, desc[UR6][R8.64] ;  /* 0x00000006080a7981 */ /* 0x000ea2000c1e1100 */
[----:B------:R-:W-:Y:S01]  /*0190*/  IMAD.IADD R17, R11, 0x1, R6 ;  /* 0x000000010b117824 */ /* 0x000fe200078e0206 */
[----:B------:R-:W-:Y:S01]  /*01a0*/  ISETP.NE.AND P1, PT, R6, RZ, PT ;  /* 0x000000ff0600720c */ /* 0x000fe20003f25270 */
[----:B------:R-:W-:Y:S01]  /*01b0*/  BSSY.RECONVERGENT B1, `(.L_x_2) ;  /* 0x000000d000017945 */ /* 0x000fe20003800200 */
[----:B------:R-:W-:Y:S02]  /*01c0*/  ISETP.NE.AND P3, PT, R15, RZ, PT ;  /* 0x000000ff0f00720c */ /* 0x000fe40003f65270 */
[----:B--2---:R0:W-:Y:S09]  /*01d0*/  STS.U8 [R17+0x13], R10 ;  /* 0x0000130a11007388 */ /* 0x0041f20000000000 */
[----:B------:R-:W-:Y:S05]  /*01e0*/  @P1 BRA `(.L_x_3) ;  /* 0x0000000000241947 */ /* 0x000fea0003800000 */
[C---:B------:R-:W-:Y:S01]  /*01f0*/  VIADD R15, R7.reuse, 0x10 ;  /* 0x00000010070f7836 */ /* 0x040fe20000000000 */
[----:B------:R-:W-:Y:S02]  /*0200*/  ISETP.GE.AND P1, PT, R7, 0x1, PT ;  /* 0x000000010700780c */ /* 0x000fe40003f26270 */
[----:B0-----:R-:W-:Y:S02]  /*0210*/  PRMT R10, RZ, 0x7610, R10 ;  /* 0x00007610ff0a7816 */ /* 0x001fe4000000000a */
[----:B------:R-:W-:Y:S02]  /*0220*/  ISETP.GE.AND P2, PT, R15, R2, PT ;  /* 0x000000020f00720c */ /* 0x000fe40003f46270 */
[----:B------:R-:W-:-:S07]  /*0230*/  PRMT R12, RZ, 0x7610, R12 ;  /* 0x00007610ff0c7816 */ /* 0x000fce000000000c */
[----:B------:R-:W2:Y:S04]  /*0240*/  @P1 LDG.E.U8 R10, desc[UR6][R8.64+-0x1] ;  /* 0xffffff06080a1981 */ /* 0x000ea8000c1e1100 */
[----:B------:R-:W3:Y:S04]  /*0250*/  @!P2 LDG.E.U8 R12, desc[UR6][R8.64+0x10] ;  /* 0x00001006080ca981 */ /* 0x000ee8000c1e1100 */
[----:B--2---:R1:W-:Y:S04]  /*0260*/  STS.U8 [R11+0x12], R10 ;  /* 0x0000120a0b007388 */ /* 0x0043e80000000000 */
[----:B---3--:R1:W-:Y:S02]  /*0270*/  STS.U8 [R11+0x23], R12 ;  /* 0x0000230c0b007388 */ /* 0x0083e40000000000 */
.L_x_3:
[----:B------:R-:W-:Y:S05]  /*0280*/  BSYNC.RECONVERGENT B1 ;  /* 0x0000000000017941 */ /* 0x000fea0003800200 */
.L_x_2:
[----:B------:R-:W-:Y:S05]  /*0290*/  @P3 BRA `(.L_x_1) ;  /* 0x0000000000403947 */ /* 0x000fea0003800000 */
[C---:B------:R-:W-:Y:S01]  /*02a0*/  ISETP.NE.AND P1, PT, R0.reuse, RZ, PT ;  /* 0x000000ff0000720c */ /* 0x040fe20003f25270 */
[----:B------:R-:W-:-:S05]  /*02b0*/  VIADD R8, R0, 0x10 ;  /* 0x0000001000087836 */ /* 0x000fca0000000000 */
[----:B------:R-:W-:-:S07]  /*02c0*/  ISETP.GE.U32.AND P2, PT, R8, R3, PT ;  /* 0x000000030800720c */ /* 0x000fce0003f46070 */
[----:B------:R-:W-:-:S04]  /*02d0*/  @P1 IMAD R8, R0, R2, -R2 ;  /* 0x0000000200081224 */ /* 0x000fc800078e0a02 */
[----:B------:R-:W-:Y:S02]  /*02e0*/  @P1 IMAD.IADD R3, R7, 0x1, R8 ;  /* 0x0000000107031824 */ /* 0x000fe400078e0208 */
[----:B------:R-:W-:-:S03]  /*02f0*/  @!P2 IMAD R13, R2, 0x10, R13 ;  /* 0x00000010020da824 */ /* 0x000fc600078e020d */
[-C--:B------:R-:W-:Y:S02]  /*0300*/  @P1 IADD3 R8, P3, PT, R3, R4.reuse, RZ ;  /* 0x0000000403081210 */ /* 0x080fe40007f7e0ff */
[----:B------:R-:W-:Y:S02]  /*0310*/  @!P2 IADD3 R4, P4, PT, R13, R4, RZ ;  /* 0x000000040d04a210 */ /* 0x000fe40007f9e0ff */
[-C--:B------:R-:W-:Y:S02]  /*0320*/  @P1 LEA.HI.X.SX32 R9, R3, R5.reuse, 0x1, P3 ;  /* 0x0000000503091211 */ /* 0x080fe400018f0eff */
[----:B------:R-:W-:Y:S02]  /*0330*/  @!P2 LEA.HI.X.SX32 R5, R13, R5, 0x1, P4 ;  /* 0x000000050d05a211 */ /* 0x000fe400020f0eff */
[----:B------:R-:W-:Y:S02]  /*0340*/  PRMT R3, RZ, 0x7610, R3 ;  /* 0x00007610ff037816 */ /* 0x000fe40000000003 */
[----:B------:R-:W-:-:S04]  /*0350*/  PRMT R13, RZ, 0x7610, R13 ;  /* 0x00007610ff0d7816 */ /* 0x000fc8000000000d */
[----:B------:R-:W2:Y:S04]  /*0360*/  @P1 LDG.E.U8 R3, desc[UR6][R8.64] ;  /* 0x0000000608031981 */ /* 0x000ea8000c1e1100 */
[----:B------:R-:W3:Y:S04]  /*0370*/  @!P2 LDG.E.U8 R13, desc[UR6][R4.64] ;  /* 0x00000006040da981 */ /* 0x000ee8000c1e1100 */
[----:B--2---:R2:W-:Y:S04]  /*0380*/  STS.U8 [R6+UR4+0x1], R3 ;  /* 0x0000010306007988 */ /* 0x0045e80008000004 */
[----:B---3--:R2:W-:Y:S02]  /*0390*/  STS.U8 [R6+UR4+0x133], R13 ;  /* 0x0001330d06007988 */ /* 0x0085e40008000004 */
.L_x_1:
[----:B------:R-:W-:Y:S05]  /*03a0*/  BSYNC.RECONVERGENT B0 ;  /* 0x0000000000007941 */ /* 0x000fea0003800200 */
.L_x_0:
[----:B------:R-:W-:Y:S06]  /*03b0*/  BAR.SYNC.DEFER_BLOCKING 0x0 ;  /* 0x0000000000007b1d */ /* 0x000fec0000010000 */
[----:B------:R-:W-:Y:S05]  /*03c0*/  @!P0 EXIT ;  /* 0x000000000000894d */ /* 0x000fea0003800000 */
[----:B--2---:R-:W-:Y:S01]  /*03d0*/  IMAD.IADD R13, R11, 0x1, R6 ;  /* 0x000000010b0d7824 */ /* 0x004fe200078e0206 */
[----:B------:R-:W2:Y:S01]  /*03e0*/  LDCU.64 UR4, c[0x0][0x388] ;  /* 0x00007100ff0477ac */ /* 0x000ea20008000a00 */
[----:B------:R-:W-:-:S03]  /*03f0*/  IMAD R0, R0, R2, R7 ;  /* 0x0000000200007224 */ /* 0x000fc600078e0207 */
[----:B------:R-:W-:Y:S04]  /*0400*/  LDS.U8 R3, [R13] ;  /* 0x000000000d037984 */ /* 0x000fe80000000000 */
[----:B------:R-:W-:Y:S04]  /*0410*/  LDS.U8 R4, [R13+0x1] ;  /* 0x000001000d047984 */ /* 0x000fe80000000000 */
[----:B------:R-:W3:Y:S04]  /*0420*/  LDS.U8 R5, [R13+0x2] ;  /* 0x000002000d057984 */ /* 0x000ee80000000000 */
[----:B------:R-:W-:Y:S01]  /*0430*/  LDS.U8 R6, [R13+0x12] ;  /* 0x000012000d067984 */ /* 0x000fe20000000000 */
[----:B--2---:R-:W-:-:S03]  /*0440*/  IADD3 R2, P0, PT, R0, UR4, RZ ;  /* 0x0000000400027c10 */ /* 0x004fc6000ff1e0ff */
[----:B------:R-:W2:Y:S04]  /*0450*/  LDS.U8 R8, [R13+0x13] ;  /* 0x000013000d087984 */ /* 0x000ea80000000000 */
[----:B01----:R-:W-:Y:S04]  /*0460*/  LDS.U8 R10, [R13+0x14] ;  /* 0x000014000d0a7984 */ /* 0x003fe80000000000 */
[----:B------:R-:W0:Y:S04]  /*0470*/  LDS.U8 R9, [R13+0x24] ;  /* 0x000024000d097984 */ /* 0x000e280000000000 */
[----:B------:R-:W-:Y:S04]  /*0480*/  LDS.U8 R12, [R13+0x25] ;  /* 0x000025000d0c7984 */ /* 0x000fe80000000000 */
[----:B------:R-:W1:Y:S01]  /*0490*/  LDS.U8 R11, [R13+0x26] ;  /* 0x000026000d0b7984 */ /* 0x000e620000000000 */
[----:B---3--:R-:W-:-:S04]  /*04a0*/  IADD3 R3, PT, PT, R5, R3, R4 ;  /* 0x0000000305037210 */ /* 0x008fc80007ffe004 */
[----:B--2---:R-:W-:-:S04]  /*04b0*/  IADD3 R3, PT, PT, R8, R3, R6 ;  /* 0x0000000308037210 */ /* 0x004fc80007ffe006 */
[----:B0-----:R-:W-:-:S04]  /*04c0*/  IADD3 R3, PT, PT, R9, R3, R10 ;  /* 0x0000000309037210 */ /* 0x001fc80007ffe00a */
[----:B-1----:R-:W-:-:S05]  /*04d0*/  IADD3 R3, PT, PT, R11, R3, R12 ;  /* 0x000000030b037210 */ /* 0x002fca0007ffe00c */
[----:B------:R-:W-:Y:S01]  /*04e0*/  IMAD R5, R3, 0xe38f, RZ ;  /* 0x0000e38f03057824 */ /* 0x000fe200078e02ff */
[----:B------:R-:W-:-:S04]  /*04f0*/  LEA.HI.X.SX32 R3, R0, UR5, 0x1, P0 ;  /* 0x0000000500037c11 */ /* 0x000fc800080f0eff */
[----:B------:R-:W-:-:S05]  /*0500*/  SHF.R.U32.HI R5, RZ, 0x13, R5 ;  /* 0x00000013ff057819 */ /* 0x000fca0000011605 */
[----:B------:R-:W-:Y:S01]  /*0510*/  STG.E.U8 desc[UR6][R2.64], R5 ;  /* 0x0000000502007986 */ /* 0x000fe2000c101106 */
[----:B------:R-:W-:Y:S05]  /*0520*/  EXIT ;  /* 0x000000000000794d */ /* 0x000fea0003800000 */
.L_x_4:
[----:B------:R-:W-:-:S00]  /*0530*/  BRA `(.L_x_4) ;  /* 0xfffffffc00fc7947 */ /* 0x000fc0000383ffff */
[----:B------:R-:W-:-:S00]  /*0540*/  NOP ;  /* 0x0000000000007918 */ /* 0x000fc00000000000 */
        /* <DEDUP_REMOVED lines=11> */
.L_x_7:


//--------------------- .text._Z14blur_con_checkPhS_ii --------------------------
	.section	.text._Z14blur_con_checkPhS_ii,"ax",@progbits
	.align	128
        .global         _Z14blur_con_checkPhS_ii
        .type           _Z14blur_con_checkPhS_ii,@function
        .size           _Z14blur_con_checkPhS_ii,(.L_x_6 - _Z14blur_con_checkPhS_ii)
        .other          _Z14blur_con_checkPhS_ii,@"STO_CUDA_ENTRY STV_DEFAULT"
_Z14blur_con_checkPhS_ii:
.text._Z14blur_con_checkPhS_ii:
[----:B------:R-:W-:Y:S01]  /*0000*/  LDC R1, c[0x0][0x37c] ;  /* 0x0000df00ff017b82 */ /* 0x000fe20000000800 */
[----:B------:R-:W0:Y:S07]  /*0010*/  S2R R5, SR_TID.Y ;  /* 0x0000000000057919 */ /* 0x000e2e0000002200 */
[----:B------:R-:W1:Y:S01]  /*0020*/  LDC R0, c[0x0][0x360] ;  /* 0x0000d800ff007b82 */ /* 0x000e620000000800 */
[----:B------:R-:W2:Y:S01]  /*0030*/  LDCU.64 UR6, c[0x0][0x390] ;  /* 0x00007200ff0677ac */ /* 0x000ea20008000a00 */
[----:B------:R-:W1:Y:S06]  /*0040*/  S2R R3, SR_TID.X ;  /* 0x0000000000037919 */ /* 0x000e6c0000002100 */
[----:B------:R-:W0:Y:S08]  /*0050*/  S2UR UR5, SR_CTAID.Y ;  /* 0x00000000000579c3 */ /* 0x000e300000002600 */
[----:B------:R-:W0:Y:S08]  /*0060*/  LDC R10, c[0x0][0x364] ;  /* 0x0000d900ff0a7b82 */ /* 0x000e300000000800 */
[----:B------:R-:W1:Y:S01]  /*0070*/  S2UR UR4, SR_CTAID.X ;  /* 0x00000000000479c3 */ /* 0x000e620000002500 */
[----:B0-----:R-:W-:-:S05]  /*0080*/  IMAD R10, R10, UR5, R5 ;  /* 0x000000050a0a7c24 */ /* 0x001fca000f8e0205 */
[----:B--2---:R-:W-:Y:S01]  /*0090*/  ISETP.GE.AND P0, PT, R10, UR7, PT ;  /* 0x000000070a007c0c */ /* 0x004fe2000bf06270 */
[----:B-1----:R-:W-:-:S05]  /*00a0*/  IMAD R0, R0, UR4, R3 ;  /* 0x0000000400007c24 */ /* 0x002fca000f8e0203 */
[----:B------:R-:W-:-:S13]  /*00b0*/  ISETP.GE.OR P0, PT, R0, UR6, P0 ;  /* 0x0000000600007c0c */ /* 0x000fda0008706670 */
[----:B------:R-:W-:Y:S05]  /*00c0*/  @P0 EXIT ;  /* 0x000000000000094d */ /* 0x000fea0003800000 */
[C---:B------:R-:W-:Y:S01]  /*00d0*/  ISETP.NE.AND P2, PT, R10.reuse, RZ, PT ;  /* 0x000000ff0a00720c */ /* 0x040fe20003f45270 */
[----:B------:R-:W0:Y:S01]  /*00e0*/  LDCU.64 UR8, c[0x0][0x380] ;  /* 0x00007000ff0877ac */ /* 0x000e220008000a00 */
[----:B------:R-:W-:Y:S01]  /*00f0*/  VIADD R2, R10, 0xffffffff ;  /* 0xffffffff0a027836 */ /* 0x000fe20000000000 */
[----:B------:R-:W-:Y:S01]  /*0100*/  SHF.R.S32.HI R12, RZ, 0x1f, R0 ;  /* 0x0000001fff0c7819 */ /* 0x000fe20000011400 */
[----:B------:R-:W-:Y:S01]  /*0110*/  IMAD.MOV.U32 R6, RZ, RZ, RZ ;  /* 0x000000ffff067224 */ /* 0x000fe200078e00ff */
[----:B------:R-:W-:Y:S01]  /*0120*/  ISETP.LT.OR P5, PT, R0, RZ, !P2 ;  /* 0x000000ff0000720c */ /* 0x000fe200057a1670 */
[----:B------:R-:W1:Y:S01]  /*0130*/  LDCU.64 UR4, c[0x0][0x358] ;  /* 0x00006b00ff0477ac */ /* 0x000e620008000a00 */
[----:B------:R-:W-:Y:S01]  /*0140*/  IMAD R9, R2, UR6, RZ ;  /* 0x0000000602097c24 */ /* 0x000fe2000f8e02ff */
[----:B------:R-:W-:-:S04]  /*0150*/  ISETP.LT.OR P2, PT, R0, 0x1, !P2 ;  /* 0x000000010000780c */ /* 0x000fc80005741670 */
[----:B------:R-:W-:-:S06]  /*0160*/  SHF.R.S32.HI R3, RZ, 0x1f, R9 ;  /* 0x0000001fff037819 */ /* 0x000fcc0000011409 */
[C-C-:B------:R-:W-:Y:S01]  /*0170*/  @!P5 IMAD.IADD R4, R0.reuse, 0x1, R9.reuse ;  /* 0x000000010004d824 */ /* 0x140fe200078e0209 */
[----:B0-----:R-:W-:-:S04]  /*0180*/  IADD3 R8, P0, P1, R0, UR8, R9 ;  /* 0x0000000800087c10 */ /* 0x001fc8000f91e009 */
[----:B------:R-:W-:Y:S02]  /*0190*/  @!P5 IADD3 R2, P3, PT, R4, UR8, RZ ;  /* 0x000000080402dc10 */ /* 0x000fe4000ff7e0ff */
[----:B------:R-:W-:Y:S02]  /*01a0*/  IADD3.X R9, PT, PT, R12, UR9, R3, P0, P1 ;  /* 0x000000090c097c10 */ /* 0x000fe400087e2403 */
[----:B------:R-:W-:-:S03]  /*01b0*/  @!P5 LEA.HI.X.SX32 R3, R4, UR9, 0x1, P3 ;  /* 0x000000090403dc11 */ /* 0x000fc600098f0eff */
[----:B-1----:R-:W2:Y:S04]  /*01c0*/  @!P2 LDG.E.U8 R6, desc[UR4][R8.64+-0x1] ;  /* 0xffffff040806a981 */ /* 0x002ea8000c1e1100 */
[----:B------:R0:W2:Y:S01]  /*01d0*/  @!P5 LDG.E.U8 R11, desc[UR4][R2.64] ;  /* 0x00000004020bd981 */ /* 0x0000a2000c1e1100 */
[C---:B------:R-:W-:Y:S01]  /*01e0*/  VIADD R4, R0.reuse, 0x1 ;  /* 0x0000000100047836 */ /* 0x040fe20000000000 */
[----:B------:R-:W-:Y:S01]  /*01f0*/  ISETP.GE.AND P6, PT, R0, RZ, PT ;  /* 0x000000ff0000720c */ /* 0x000fe20003fc6270 */
[C---:B------:R-:W-:Y:S02]  /*0200*/  IMAD R7, R10.reuse, UR6, RZ ;  /* 0x000000060a077c24 */ /* 0x040fe4000f8e02ff */
[----:B------:R-:W-:Y:S01]  /*0210*/  VIADD R16, R10, 0x1 ;  /* 0x000000010a107836 */ /* 0x000fe20000000000 */
[----:B------:R-:W-:Y:S01]  /*0220*/  ISETP.GE.AND P1, PT, R4, UR6, PT ;  /* 0x0000000604007c0c */ /* 0x000fe2000bf26270 */
[----:B------:R-:W-:Y:S01]  /*0230*/  VIADD R13, R7, UR6 ;  /* 0x00000006070d7c36 */ /* 0x000fe20008000000 */
[--C-:B------:R-:W-:Y:S01]  /*0240*/  SHF.R.S32.HI R5, RZ, 0x1f, R7.reuse ;  /* 0x0000001fff057819 */ /* 0x100fe20000011407 */
[----:B------:R-:W-:Y:S01]  /*0250*/  IMAD.MOV.U32 R14, RZ, RZ, RZ ;  /* 0x000000ffff0e7224 */ /* 0x000fe200078e00ff */
[----:B------:R-:W-:Y:S01]  /*0260*/  IADD3 R4, P0, P3, R0, UR8, R7 ;  /* 0x0000000800047c10 */ /* 0x000fe2000fb1e007 */
[----:B------:R-:W-:Y:S01]  /*0270*/  @!P2 IMAD.MOV.U32 R14, RZ, RZ, 0x1 ;  /* 0x00000001ff0ea424 */ /* 0x000fe200078e00ff */
[----:B------:R-:W-:-:S02]  /*0280*/  SHF.R.S32.HI R15, RZ, 0x1f, R13 ;  /* 0x0000001fff0f7819 */ /* 0x000fc4000001140d */
[----:B------:R-:W-:Y:S02]  /*0290*/  IADD3.X R5, PT, PT, R12, UR9, R5, P0, P3 ;  /* 0x000000090c057c10 */ /* 0x000fe400087e6405 */
[C---:B0-----:R-:W-:Y:S02]  /*02a0*/  IADD3 R2, P0, P3, R0.reuse, UR8, R13 ;  /* 0x0000000800027c10 */ /* 0x041fe4000fb1e00d */
[----:B------:R-:W-:Y:S02]  /*02b0*/  ISETP.GT.AND P1, PT, R0, -0x2, !P1 ;  /* 0xfffffffe0000780c */ /* 0x000fe40004f24270 */
[----:B------:R-:W-:Y:S01]  /*02c0*/  IADD3.X R3, PT, PT, R12, UR9, R15, P0, P3 ;  /* 0x000000090c037c10 */ /* 0x000fe200087e640f */
[----:B------:R-:W-:Y:S01]  /*02d0*/  @P6 IMAD.IADD R12, R0, 0x1, R7 ;  /* 0x00000001000c6824 */ /* 0x000fe200078e0207 */
[----:B------:R-:W-:Y:S02]  /*02e0*/  ISETP.GE.U32.AND P0, PT, R16, UR7, PT ;  /* 0x0000000710007c0c */ /* 0x000fe4000bf06070 */
[----:B------:R-:W-:-:S02]  /*02f0*/  ISETP.EQ.OR P4, PT, R10, RZ, !P1 ;  /* 0x000000ff0a00720c */ /* 0x000fc40004f82670 */
[C---:B------:R-:W-:Y:S02]  /*0300*/  ISETP.GT.AND P3, PT, R0.reuse, UR6, PT ;  /* 0x0000000600007c0c */ /* 0x040fe4000bf64270 */
[C---:B------:R-:W-:Y:S02]  /*0310*/  ISETP.LT.OR P0, PT, R0.reuse, RZ, P0 ;  /* 0x000000ff0000720c */ /* 0x040fe40000701670 */
[----:B------:R-:W-:Y:S01]  /*0320*/  ISETP.GT.AND P3, PT, R0, RZ, !P3 ;  /* 0x000000ff0000720c */ /* 0x000fe20005f64270 */
[----:B------:R-:W-:Y:S01]  /*0330*/  @!P5 VIADD R14, R14, 0x1 ;  /* 0x000000010e0ed836 */ /* 0x000fe20000000000 */
[----:B------:R-:W-:Y:S01]  /*0340*/  @P6 IADD3 R10, P2, PT, R12, UR8, RZ ;  /* 0x000000080c0a6c10 */ /* 0x000fe2000ff5e0ff */
[----:B------:R-:W3:Y:S04]  /*0350*/  @P1 LDG.E.U8 R17, desc[UR4][R4.64+0x1] ;  /* 0x0000010404111981 */ /* 0x000ee8000c1e1100 */
[----:B------:R-:W4:Y:S04]  /*0360*/  @!P4 LDG.E.U8 R9, desc[UR4][R8.64+0x1] ;  /* 0x000001040809c981 */ /* 0x000f28000c1e1100 */
[----:B------:R-:W-:-:S02]  /*0370*/  @!P0 IMAD.IADD R13, R0, 0x1, R13 ;  /* 0x00000001000d8824 */ /* 0x000fc400078e020d */
[----:B------:R-:W5:Y:S01]  /*0380*/  @P3 LDG.E.U8 R15, desc[UR4][R4.64+-0x1] ;  /* 0xffffff04040f3981 */ /* 0x000f62000c1e1100 */
[----:B--2---:R-:W-:Y:S01]  /*0390*/  @!P5 IMAD.IADD R6, R6, 0x1, R11 ;  /* 0x000000010606d824 */ /* 0x004fe200078e020b */
[----:B------:R-:W-:Y:S02]  /*03a0*/  @P6 LEA.HI.X.SX32 R11, R12, UR9, 0x1, P2 ;  /* 0x000000090c0b6c11 */ /* 0x000fe400090f0eff */
[----:B------:R-:W-:Y:S02]  /*03b0*/  ISETP.GE.U32.OR P5, PT, R16, UR7, !P3 ;  /* 0x0000000710007c0c */ /* 0x000fe4000dfa6470 */
[C---:B------:R-:W-:Y:S02]  /*03c0*/  @!P0 IADD3 R12, P2, PT, R13.reuse, UR8, RZ ;  /* 0x000000080d0c8c10 */ /* 0x040fe4000ff5e0ff */
[----:B------:R-:W2:Y:S02]  /*03d0*/  @P6 LDG.E.U8 R11, desc[UR4][R10.64] ;  /* 0x000000040a0b6981 */ /* 0x000ea4000c1e1100 */
[----:B------:R-:W-:-:S02]  /*03e0*/  @!P0 LEA.HI.X.SX32 R13, R13, UR9, 0x1, P2 ;  /* 0x000000090d0d8c11 */ /* 0x000fc400090f0eff */
[----:B------:R-:W-:-:S04]  /*03f0*/  ISETP.GE.U32.OR P2, PT, R16, UR7, !P1 ;  /* 0x0000000710007c0c */ /* 0x000fc8000cf46470 */
[----:B------:R-:W3:Y:S04]  /*0400*/  @!P0 LDG.E.U8 R13, desc[UR4][R12.64] ;  /* 0x000000040c0d8981 */ /* 0x000ee8000c1e1100 */
[----:B------:R-:W3:Y:S05]  /*0410*/  @!P5 LDG.E.U8 R19, desc[UR4][R2.64+-0x1] ;  /* 0xffffff040213d981 */ /* 0x000eea000c1e1100 */
[----:B------:R-:W3:Y:S01]  /*0420*/  @!P2 LDG.E.U8 R21, desc[UR4][R2.64+0x1] ;  /* 0x000001040215a981 */ /* 0x000ee2000c1e1100 */
[----:B------:R-:W-:-:S04]  /*0430*/  @!P4 VIADD R14, R14, 0x1 ;  /* 0x000000010e0ec836 */ /* 0x000fc80000000000 */
[----:B------:R-:W-:Y:S02]  /*0440*/  @P3 VIADD R14, R14, 0x1 ;  /* 0x000000010e0e3836 */ /* 0x000fe40000000000 */
[----:B----4-:R-:W-:Y:S02]  /*0450*/  @!P4 IMAD.IADD R6, R6, 0x1, R9 ;  /* 0x000000010606c824 */ /* 0x010fe400078e0209 */
[----:B------:R-:W-:Y:S02]  /*0460*/  @P6 VIADD R14, R14, 0x1 ;  /* 0x000000010e0e6836 */ /* 0x000fe40000000000 */
[----:B-----5:R-:W-:Y:S02]  /*0470*/  @P3 IMAD.IADD R6, R6, 0x1, R15 ;  /* 0x0000000106063824 */ /* 0x020fe400078e020f */
[----:B------:R-:W-:-:S04]  /*0480*/  @P1 VIADD R14, R14, 0x1 ;  /* 0x000000010e0e1836 */ /* 0x000fc80000000000 */
[----:B------:R-:W-:-:S04]  /*0490*/  @!P5 VIADD R14, R14, 0x1 ;  /* 0x000000010e0ed836 */ /* 0x000fc80000000000 */
[----:B------:R-:W-:-:S04]  /*04a0*/  @!P0 VIADD R14, R14, 0x1 ;  /* 0x000000010e0e8836 */ /* 0x000fc80000000000 */
[----:B------:R-:W-:-:S05]  /*04b0*/  @!P2 VIADD R14, R14, 0x1 ;  /* 0x000000010e0ea836 */ /* 0x000fca0000000000 */
[----:B------:R-:W-:Y:S01]  /*04c0*/  LOP3.LUT R14, R14, 0xffff, RZ, 0xc0, !PT ;  /* 0x0000ffff0e0e7812 */ /* 0x000fe200078ec0ff */
[----:B--2---:R-:W-:-:S04]  /*04d0*/  @P6 IMAD.IADD R6, R6, 0x1, R11 ;  /* 0x0000000106066824 */ /* 0x004fc800078e020b */
[----:B---3--:R-:W-:-:S04]  /*04e0*/  @P1 IMAD.IADD R6, R6, 0x1, R17 ;  /* 0x0000000106061824 */ /* 0x008fc800078e0211 */
[----:B------:R-:W-:-:S04]  /*04f0*/  @!P5 IMAD.IADD R6, R6, 0x1, R19 ;  /* 0x000000010606d824 */ /* 0x000fc800078e0213 */
[----:B------:R-:W-:-:S04]  /*0500*/  @!P0 IMAD.IADD R6, R6, 0x1, R13 ;  /* 0x0000000106068824 */ /* 0x000fc800078e020d */
[----:B------:R-:W-:-:S05]  /*0510*/  @!P2 IMAD.IADD R6, R6, 0x1, R21 ;  /* 0x000000010606a824 */ /* 0x000fca00078e0215 */
[----:B------:R-:W-:Y:S02]  /*0520*/  LOP3.LUT R5, R6, 0xffff, RZ, 0xc0, !PT ;  /* 0x0000ffff06057812 */ /* 0x000fe400078ec0ff */
[----:B------:R-:W-:-:S07]  /*0530*/  MOV R6, 0x550 ;  /* 0x0000055000067802 */ /* 0x000fce0000000f00 */
[----:B------:R-:W-:Y:S05]  /*0540*/  CALL.REL.NOINC `($__internal_0_$__cuda_sm20_div_u16) ;  /* 0x0000000000187944 */ /* 0x000fea0003c00000 */
[----:B------:R-:W0:Y:S01]  /*0550*/  LDCU.64 UR6, c[0x0][0x388] ;  /* 0x00007100ff0677ac */ /* 0x000e220008000a00 */
[----:B------:R-:W-:-:S05]  /*0560*/  IMAD.IADD R0, R0, 0x1, R7 ;  /* 0x0000000100007824 */ /* 0x000fca00078e0207 */
[----:B0-----:R-:W-:-:S04]  /*0570*/  IADD3 R2, P0, PT, R0, UR6, RZ ;  /* 0x0000000600027c10 */ /* 0x001fc8000ff1e0ff */
[----:B------:R-:W-:-:S05]  /*0580*/  LEA.HI.X.SX32 R3, R0, UR7, 0x1, P0 ;  /* 0x0000000700037c11 */ /* 0x000fca00080f0eff */
[----:B------:R-:W-:Y:S01]  /*0590*/  STG.E.U8 desc[UR4][R2.64], R9 ;  /* 0x0000000902007986 */ /* 0x000fe2000c101104 */
[----:B------:R-:W-:Y:S05]  /*05a0*/  EXIT ;  /* 0x000000000000794d */ /* 0x000fea0003800000 */
        .weak           $__internal_0_$__cuda_sm20_div_u16
        .type           $__internal_0_$__cuda_sm20_div_u16,@function
        .size           $__internal_0_$__cuda_sm20_div_u16,(.L_x_6 - $__internal_0_$__cuda_sm20_div_u16)
$__internal_0_$__cuda_sm20_div_u16:
[----:B------:R-:W0:Y:S01]  /*05b0*/  I2F.U16 R2, R14 ;  /* 0x0000000e00027306 */ /* 0x000e220000101000 */
[----:B------:R-:W-:Y:S01]  /*05c0*/  IMAD.MOV.U32 R3, RZ, RZ, 0x4b800000 ;  /* 0x4b800000ff037424 */ /* 0x000fe200078e00ff */
[C---:B0-----:R-:W-:Y:S02]  /*05d0*/  FSETP.GEU.AND P1, PT, |R2|.reuse, 1.175494350822287508e-38, PT ;  /* 0x008000000200780b */ /* 0x041fe40003f2e200 */
[----:B------:R-:W-:Y:S02]  /*05e0*/  FSETP.GT.AND P0, PT, |R2|, 8.50705917302346158658e+37, PT ;  /* 0x7e8000000200780b */ /* 0x000fe40003f04200 */
[----:B------:R-:W-:-:S04]  /*05f0*/  FSEL R3, R3, 1, !P1 ;  /* 0x3f80000003037808 */ /* 0x000fc80004800000 */
[----:B------:R-:W-:Y:S02]  /*0600*/  FSEL R3, R3, 0.25, !P0 ;  /* 0x3e80000003037808 */ /* 0x000fe40004000000 */
[----:B------:R-:W-:-:S03]  /*0610*/  ISETP.NE.U32.AND P0, PT, R14, RZ, PT ;  /* 0x000000ff0e00720c */ /* 0x000fc60003f05070 */
[----:B------:R-:W-:Y:S01]  /*0620*/  FMUL R4, R2, R3 ;  /* 0x0000000302047220 */ /* 0x000fe20000400000 */
[----:B------:R-:W-:-:S04]  /*0630*/  LOP3.LUT R2, R5, 0xffff, RZ, 0xc0, !PT ;  /* 0x0000ffff05027812 */ /* 0x000fc800078ec0ff */
[----:B------:R-:W-:Y:S01]  /*0640*/  I2FP.F32.U32.RZ R2, R2 ;  /* 0x0000000200027245 */ /* 0x000fe2000020d000 */
[----:B------:R-:W0:Y:S02]  /*0650*/  MUFU.RCP R4, R4 ;  /* 0x0000000400047308 */ /* 0x000e240000001000 */
[----:B0-----:R-:W-:-:S04]  /*0660*/  FMUL R3, R3, R4 ;  /* 0x0000000403037220 */ /* 0x001fc80000400000 */
[----:B------:R-:W-:-:S04]  /*0670*/  VIADD R3, R3, 0x2 ;  /* 0x0000000203037836 */ /* 0x000fc80000000000 */
[----:B------:R-:W-:Y:S01]  /*0680*/  FMUL.RZ R5, R2, R3 ;  /* 0x0000000302057220 */ /* 0x000fe2000040c000 */
[----:B------:R-:W-:Y:S02]  /*0690*/  IMAD.MOV.U32 R2, RZ, RZ, R6 ;  /* 0x000000ffff027224 */ /* 0x000fe400078e0006 */
[----:B------:R-:W-:-:S03]  /*06a0*/  IMAD.MOV.U32 R3, RZ, RZ, 0x0 ;  /* 0x00000000ff037424 */ /* 0x000fc600078e00ff */
[----:B------:R-:W0:Y:S02]  /*06b0*/  F2I.U32.TRUNC.NTZ R5, R5 ;  /* 0x0000000500057305 */ /* 0x000e24000020f000 */
[----:B0-----:R-:W-:Y:S01]  /*06c0*/  LOP3.LUT R9, R5, 0xffff, RZ, 0xc0, !PT ;  /* 0x0000ffff05097812 */ /* 0x001fe200078ec0ff */
[----:B------:R-:W-:Y:S01]  /*06d0*/  @!P0 IMAD.MOV.U32 R9, RZ, RZ, -0x1 ;  /* 0xffffffffff098424 */ /* 0x000fe200078e00ff */
[----:B------:R-:W-:Y:S06]  /*06e0*/  RET.REL.NODEC R2 `(_Z14blur_con_checkPhS_ii) ;  /* 0xfffffff802447950 */ /* 0x000fec0003c3ffff */
.L_x_5:
        /* <DEDUP_REMOVED lines=9> */
.L_x_6:


//--------------------- .nv.shared._Z18blur_shared_memoryPhS_ii --------------------------
	.section	.nv.shared._Z18blur_shared_memoryPhS_ii,"aw",@nobits
	.sectionflags	@""
.nv.shared._Z18blur_shared_memoryPhS_ii:
	.zero		1348


//--------------------- .nv.shared.reserved.0     --------------------------
	.section	.nv.shared.reserved.0,"aw",@nobits
	.weak		__nv_reservedSMEM_offset_0_alias
	.size		__nv_reservedSMEM_offset_0_alias, 0, 64
	.other		__nv_reservedSMEM_offset_0_alias,@"STO_CUDA_RESERVED_SHARED STV_DEFAULT"
__nv_reservedSMEM_offset_0_alias:
	.zero		0
	.zero		64


//--------------------- .nv.constant0._Z18blur_shared_memoryPhS_ii --------------------------
	.section	.nv.constant0._Z18blur_shared_memoryPhS_ii,"a",@progbits
	.sectionflags	@""
	.align	4
.nv.constant0._Z18blur_shared_memoryPhS_ii:
	.zero		920


//--------------------- .nv.constant0._Z14blur_con_checkPhS_ii --------------------------
	.section	.nv.constant0._Z14blur_con_checkPhS_ii,"a",@progbits
	.sectionflags	@""
	.align	4
.nv.constant0._Z14blur_con_checkPhS_ii:
	.zero		920


//--------------------- SYMBOLS --------------------------

	.type		.nv.reservedSmem.offset0,@object
	.size		.nv.reservedSmem.offset0,0x4
	.type		.nv.reservedSmem.cap,@object
	.size		.nv.reservedSmem.cap,0x4
